//
// Generated by NVIDIA NVVM Compiler
//
// Compiler Build ID: CL-36424714
// Cuda compilation tools, release 13.0, V13.0.88
// Based on NVVM 20.0.0
//

.version 9.0
.target sm_100
.address_size 64

	// .globl	_Z9naiveGEMMiiiffPfS_S_

.visible .entry _Z9naiveGEMMiiiffPfS_S_(
	.param .u32 _Z9naiveGEMMiiiffPfS_S__param_0,
	.param .u32 _Z9naiveGEMMiiiffPfS_S__param_1,
	.param .u32 _Z9naiveGEMMiiiffPfS_S__param_2,
	.param .f32 _Z9naiveGEMMiiiffPfS_S__param_3,
	.param .f32 _Z9naiveGEMMiiiffPfS_S__param_4,
	.param .u64 .ptr .align 1 _Z9naiveGEMMiiiffPfS_S__param_5,
	.param .u64 .ptr .align 1 _Z9naiveGEMMiiiffPfS_S__param_6,
	.param .u64 .ptr .align 1 _Z9naiveGEMMiiiffPfS_S__param_7
)
{
	.reg .pred 	%p<13>;
	.reg .b32 	%r<43>;
	.reg .b32 	%f<86>;
	.reg .b64 	%rd<53>;

	ld.param.u32 	%r20, [_Z9naiveGEMMiiiffPfS_S__param_0];
	ld.param.u32 	%r18, [_Z9naiveGEMMiiiffPfS_S__param_1];
	ld.param.u32 	%r19, [_Z9naiveGEMMiiiffPfS_S__param_2];
	ld.param.f32 	%f13, [_Z9naiveGEMMiiiffPfS_S__param_3];
	ld.param.u64 	%rd7, [_Z9naiveGEMMiiiffPfS_S__param_5];
	ld.param.u64 	%rd8, [_Z9naiveGEMMiiiffPfS_S__param_6];
	ld.param.u64 	%rd6, [_Z9naiveGEMMiiiffPfS_S__param_7];
	cvta.to.global.u64 	%rd1, %rd8;
	cvta.to.global.u64 	%rd2, %rd7;
	mov.u32 	%r22, %ctaid.x;
	mov.u32 	%r23, %ntid.x;
	mov.u32 	%r24, %tid.x;
	mad.lo.s32 	%r1, %r22, %r23, %r24;
	mov.u32 	%r25, %ctaid.y;
	mov.u32 	%r26, %ntid.y;
	mov.u32 	%r27, %tid.y;
	mad.lo.s32 	%r28, %r25, %r26, %r27;
	setp.ge.s32 	%p1, %r1, %r18;
	setp.ge.s32 	%p2, %r28, %r20;
	or.pred  	%p3, %p1, %p2;
	@%p3 bra 	$L__BB0_14;
	setp.lt.s32 	%p4, %r19, 1;
	mov.f32 	%f85, 0f00000000;
	@%p4 bra 	$L__BB0_13;
	mul.lo.s32 	%r3, %r19, %r28;
	and.b32  	%r4, %r19, 7;
	setp.lt.u32 	%p5, %r19, 8;
	mov.f32 	%f85, 0f00000000;
	mov.b32 	%r41, 0;
	@%p5 bra 	$L__BB0_5;
	and.b32  	%r41, %r19, 2147483640;
	neg.s32 	%r39, %r41;
	shl.b32 	%r7, %r18, 3;
	mul.wide.u32 	%rd9, %r3, 4;
	add.s64 	%rd10, %rd9, %rd2;
	add.s64 	%rd52, %rd10, 16;
	mov.f32 	%f85, 0f00000000;
	mul.wide.s32 	%rd13, %r18, 4;
	mov.u32 	%r38, %r1;
$L__BB0_4:
	.pragma "nounroll";
	ld.global.f32 	%f18, [%rd52+-16];
	mul.wide.s32 	%rd11, %r38, 4;
	add.s64 	%rd12, %rd1, %rd11;
	ld.global.f32 	%f19, [%rd12];
	add.f32 	%f20, %f18, %f19;
	add.f32 	%f21, %f85, %f20;
	ld.global.f32 	%f22, [%rd52+-12];
	add.s64 	%rd14, %rd12, %rd13;
	ld.global.f32 	%f23, [%rd14];
	add.f32 	%f24, %f22, %f23;
	add.f32 	%f25, %f21, %f24;
	ld.global.f32 	%f26, [%rd52+-8];
	add.s64 	%rd15, %rd14, %rd13;
	ld.global.f32 	%f27, [%rd15];
	add.f32 	%f28, %f26, %f27;
	add.f32 	%f29, %f25, %f28;
	ld.global.f32 	%f30, [%rd52+-4];
	add.s64 	%rd16, %rd15, %rd13;
	ld.global.f32 	%f31, [%rd16];
	add.f32 	%f32, %f30, %f31;
	add.f32 	%f33, %f29, %f32;
	ld.global.f32 	%f34, [%rd52];
	add.s64 	%rd17, %rd16, %rd13;
	ld.global.f32 	%f35, [%rd17];
	add.f32 	%f36, %f34, %f35;
	add.f32 	%f37, %f33, %f36;
	ld.global.f32 	%f38, [%rd52+4];
	add.s64 	%rd18, %rd17, %rd13;
	ld.global.f32 	%f39, [%rd18];
	add.f32 	%f40, %f38, %f39;
	add.f32 	%f41, %f37, %f40;
	ld.global.f32 	%f42, [%rd52+8];
	add.s64 	%rd19, %rd18, %rd13;
	ld.global.f32 	%f43, [%rd19];
	add.f32 	%f44, %f42, %f43;
	add.f32 	%f45, %f41, %f44;
	ld.global.f32 	%f46, [%rd52+12];
	add.s64 	%rd20, %rd19, %rd13;
	ld.global.f32 	%f47, [%rd20];
	add.f32 	%f48, %f46, %f47;
	add.f32 	%f85, %f45, %f48;
	add.s32 	%r39, %r39, 8;
	add.s32 	%r38, %r38, %r7;
	add.s64 	%rd52, %rd52, 32;
	setp.ne.s32 	%p6, %r39, 0;
	@%p6 bra 	$L__BB0_4;
$L__BB0_5:
	setp.eq.s32 	%p7, %r4, 0;
	@%p7 bra 	$L__BB0_13;
	and.b32  	%r13, %r19, 3;
	setp.lt.u32 	%p8, %r4, 4;
	@%p8 bra 	$L__BB0_8;
	add.s32 	%r30, %r41, %r3;
	mul.wide.u32 	%rd21, %r30, 4;
	add.s64 	%rd22, %rd2, %rd21;
	ld.global.f32 	%f50, [%rd22];
	mad.lo.s32 	%r31, %r41, %r18, %r1;
	mul.wide.s32 	%rd23, %r31, 4;
	add.s64 	%rd24, %rd1, %rd23;
	ld.global.f32 	%f51, [%rd24];
	add.f32 	%f52, %f50, %f51;
	add.f32 	%f53, %f85, %f52;
	cvt.u64.u32 	%rd25, %r3;
	cvt.u64.u32 	%rd26, %r41;
	add.s64 	%rd27, %rd26, %rd25;
	shl.b64 	%rd28, %rd27, 2;
	add.s64 	%rd29, %rd2, %rd28;
	ld.global.f32 	%f54, [%rd29+4];
	mul.wide.s32 	%rd30, %r18, 4;
	add.s64 	%rd31, %rd24, %rd30;
	ld.global.f32 	%f55, [%rd31];
	add.f32 	%f56, %f54, %f55;
	add.f32 	%f57, %f53, %f56;
	ld.global.f32 	%f58, [%rd29+8];
	add.s64 	%rd32, %rd31, %rd30;
	ld.global.f32 	%f59, [%rd32];
	add.f32 	%f60, %f58, %f59;
	add.f32 	%f61, %f57, %f60;
	ld.global.f32 	%f62, [%rd29+12];
	add.s64 	%rd33, %rd32, %rd30;
	ld.global.f32 	%f63, [%rd33];
	add.f32 	%f64, %f62, %f63;
	add.f32 	%f85, %f61, %f64;
	add.s32 	%r41, %r41, 4;
$L__BB0_8:
	setp.eq.s32 	%p9, %r13, 0;
	@%p9 bra 	$L__BB0_13;
	setp.eq.s32 	%p10, %r13, 1;
	@%p10 bra 	$L__BB0_11;
	add.s32 	%r32, %r41, %r3;
	mul.wide.u32 	%rd34, %r32, 4;
	add.s64 	%rd35, %rd2, %rd34;
	ld.global.f32 	%f66, [%rd35];
	mad.lo.s32 	%r33, %r41, %r18, %r1;
	mul.wide.s32 	%rd36, %r33, 4;
	add.s64 	%rd37, %rd1, %rd36;
	ld.global.f32 	%f67, [%rd37];
	add.f32 	%f68, %f66, %f67;
	add.f32 	%f69, %f85, %f68;
	cvt.u64.u32 	%rd38, %r3;
	cvt.u64.u32 	%rd39, %r41;
	add.s64 	%rd40, %rd39, %rd38;
	shl.b64 	%rd41, %rd40, 2;
	add.s64 	%rd42, %rd2, %rd41;
	ld.global.f32 	%f70, [%rd42+4];
	mul.wide.s32 	%rd43, %r18, 4;
	add.s64 	%rd44, %rd37, %rd43;
	ld.global.f32 	%f71, [%rd44];
	add.f32 	%f72, %f70, %f71;
	add.f32 	%f85, %f69, %f72;
	add.s32 	%r41, %r41, 2;
$L__BB0_11:
	and.b32  	%r34, %r19, 1;
	setp.eq.b32 	%p11, %r34, 1;
	not.pred 	%p12, %p11;
	@%p12 bra 	$L__BB0_13;
	add.s32 	%r35, %r41, %r3;
	mul.wide.u32 	%rd45, %r35, 4;
	add.s64 	%rd46, %rd2, %rd45;
	ld.global.f32 	%f73, [%rd46];
	mad.lo.s32 	%r36, %r41, %r18, %r1;
	mul.wide.s32 	%rd47, %r36, 4;
	add.s64 	%rd48, %rd1, %rd47;
	ld.global.f32 	%f74, [%rd48];
	add.f32 	%f75, %f73, %f74;
	add.f32 	%f85, %f85, %f75;
$L__BB0_13:
	mad.lo.s32 	%r37, %r18, %r28, %r1;
	cvta.to.global.u64 	%rd49, %rd6;
	mul.wide.s32 	%rd50, %r37, 4;
	add.s64 	%rd51, %rd49, %rd50;
	ld.global.f32 	%f76, [%rd51];
	fma.rn.f32 	%f77, %f13, %f85, %f76;
	st.global.f32 	[%rd51], %f77;
$L__BB0_14:
	ret;

}


// ===== COMPILED SASS (sm_100) =====

	.target	sm_100

	.elftype	@"ET_EXEC"


//--------------------- .note.nv.tkinfo           --------------------------
	.section	.note.nv.tkinfo,"",@"SHT_NOTE"
	.sectionflags	@"SHF_NOTE_NV_TKINFO"
	.tkinfo
        /*0018*/ 	.word	0x00000002
        /*0030*/ 	.string	""
        /*0030*/ 	.string	"ptxas"
        /*0030*/ 	.string	"Cuda compilation tools, release 13.0, V13.0.88"
        /*0030*/ 	.string	"Build cuda_13.0.r13.0/compiler.36424714_0"
        /*0030*/ 	.string	"-arch sm_100 -m 64 "



//--------------------- .note.nv.cuinfo           --------------------------
	.section	.note.nv.cuinfo,"",@"SHT_NOTE"
	.sectionflags	@"SHF_NOTE_NV_CUINFO"
        /*0018*/ 	.short	0x0002
        /*001a*/ 	.short	0x0064
        /*001c*/ 	.short	0x0082
	.zero		2


//--------------------- .nv.info                  --------------------------
	.section	.nv.info,"",@"SHT_CUDA_INFO"
	.align	4


	//----- nvinfo : EIATTR_REGCOUNT
	.align		4
        /*0000*/ 	.byte	0x04, 0x2f
        /*0002*/ 	.short	(.L_1 - .L_0)
	.align		4
.L_0:
        /*0004*/ 	.word	index@(_Z9naiveGEMMiiiffPfS_S_)
        /*0008*/ 	.word	0x00000020


	//----- nvinfo : EIATTR_FRAME_SIZE
	.align		4
.L_1:
        /*000c*/ 	.byte	0x04, 0x11
        /*000e*/ 	.short	(.L_3 - .L_2)
	.align		4
.L_2:
        /*0010*/ 	.word	index@(_Z9naiveGEMMiiiffPfS_S_)
        /*0014*/ 	.word	0x00000000


	//----- nvinfo : EIATTR_MIN_STACK_SIZE
	.align		4
.L_3:
        /*0018*/ 	.byte	0x04, 0x12
        /*001a*/ 	.short	(.L_5 - .L_4)
	.align		4
.L_4:
        /*001c*/ 	.word	index@(_Z9naiveGEMMiiiffPfS_S_)
        /*0020*/ 	.word	0x00000000
.L_5:


//--------------------- .nv.compat                --------------------------
	.section	.nv.compat,"",@"SHT_CUDA_COMPAT_INFO"
	.align	4
        /*0000*/ 	.byte	0x02, 0x09, 0x00, 0x00, 0x02, 0x02, 0x01, 0x00, 0x02, 0x05, 0x05, 0x00, 0x03, 0x07, 0x01, 0x01
        /*0010*/ 	.byte	0x02, 0x03, 0x00, 0x00, 0x02, 0x06, 0x01, 0x00, 0x04, 0x0b, 0x08, 0x00, 0x09, 0x00, 0x00, 0x00
        /*0020*/ 	.byte	0x00, 0x00, 0x00, 0x00


//--------------------- .nv.info._Z9naiveGEMMiiiffPfS_S_ --------------------------
	.section	.nv.info._Z9naiveGEMMiiiffPfS_S_,"",@"SHT_CUDA_INFO"
	.sectionflags	@""
	.align	4


	//----- nvinfo : EIATTR_CUDA_API_VERSION
	.align		4
        /*0000*/ 	.byte	0x04, 0x37
        /*0002*/ 	.short	(.L_7 - .L_6)
.L_6:
        /*0004*/ 	.word	0x00000082


	//----- nvinfo : EIATTR_KPARAM_INFO
	.align		4
.L_7:
        /*0008*/ 	.byte	0x04, 0x17
        /*000a*/ 	.short	(.L_9 - .L_8)
.L_8:
        /*000c*/ 	.word	0x00000000
        /*0010*/ 	.short	0x0007
        /*0012*/ 	.short	0x0028
        /*0014*/ 	.byte	0x00, 0xf5, 0x21, 0x00


	//----- nvinfo : EIATTR_KPARAM_INFO
	.align		4
.L_9:
        /*0018*/ 	.byte	0x04, 0x17
        /*001a*/ 	.short	(.L_11 - .L_10)
.L_10:
        /*001c*/ 	.word	0x00000000
        /*0020*/ 	.short	0x0006
        /*0022*/ 	.short	0x0020
        /*0024*/ 	.byte	0x00, 0xf5, 0x21, 0x00


	//----- nvinfo : EIATTR_KPARAM_INFO
	.align		4
.L_11:
        /*0028*/ 	.byte	0x04, 0x17
        /*002a*/ 	.short	(.L_13 - .L_12)
.L_12:
        /*002c*/ 	.word	0x00000000
        /*0030*/ 	.short	0x0005
        /*0032*/ 	.short	0x0018
        /*0034*/ 	.byte	0x00, 0xf5, 0x21, 0x00


	//----- nvinfo : EIATTR_KPARAM_INFO
	.align		4
.L_13:
        /*0038*/ 	.byte	0x04, 0x17
        /*003a*/ 	.short	(.L_15 - .L_14)
.L_14:
        /*003c*/ 	.word	0x00000000
        /*0040*/ 	.short	0x0004
        /*0042*/ 	.short	0x0010
        /*0044*/ 	.byte	0x00, 0xf0, 0x11, 0x00


	//----- nvinfo : EIATTR_KPARAM_INFO
	.align		4
.L_15:
        /*0048*/ 	.byte	0x04, 0x17
        /*004a*/ 	.short	(.L_17 - .L_16)
.L_16:
        /*004c*/ 	.word	0x00000000
        /*0050*/ 	.short	0x0003
        /*0052*/ 	.short	0x000c
        /*0054*/ 	.byte	0x00, 0xf0, 0x11, 0x00


	//----- nvinfo : EIATTR_KPARAM_INFO
	.align		4
.L_17:
        /*0058*/ 	.byte	0x04, 0x17
        /*005a*/ 	.short	(.L_19 - .L_18)
.L_18:
        /*005c*/ 	.word	0x00000000
        /*0060*/ 	.short	0x0002
        /*0062*/ 	.short	0x0008
        /*0064*/ 	.byte	0x00, 0xf0, 0x11, 0x00


	//----- nvinfo : EIATTR_KPARAM_INFO
	.align		4
.L_19:
        /*0068*/ 	.byte	0x04, 0x17
        /*006a*/ 	.short	(.L_21 - .L_20)
.L_20:
        /*006c*/ 	.word	0x00000000
        /*0070*/ 	.short	0x0001
        /*0072*/ 	.short	0x0004
        /*0074*/ 	.byte	0x00, 0xf0, 0x11, 0x00


	//----- nvinfo : EIATTR_KPARAM_INFO
	.align		4
.L_21:
        /*0078*/ 	.byte	0x04, 0x17
        /*007a*/ 	.short	(.L_23 - .L_22)
.L_22:
        /*007c*/ 	.word	0x00000000
        /*0080*/ 	.short	0x0000
        /*0082*/ 	.short	0x0000
        /*0084*/ 	.byte	0x00, 0xf0, 0x11, 0x00


	//----- nvinfo : EIATTR_SPARSE_MMA_MASK
	.align		4
.L_23:
        /*0088*/ 	.byte	0x03, 0x50
        /*008a*/ 	.short	0x0000


	//----- nvinfo : EIATTR_MAXREG_COUNT
	.align		4
        /*008c*/ 	.byte	0x03, 0x1b
        /*008e*/ 	.short	0x00ff


	//----- nvinfo : EIATTR_MERCURY_ISA_VERSION
	.align		4
        /*0090*/ 	.byte	0x03, 0x5f
        /*0092*/ 	.short	0x0101


	//----- nvinfo : EIATTR_VRC_CTA_INIT_COUNT
	.align		4
        /*0094*/ 	.byte	0x02, 0x4a
	.zero		1
	.zero		1


	//----- nvinfo : EIATTR_EXIT_INSTR_OFFSETS
	.align		4
        /*0098*/ 	.byte	0x04, 0x1c
        /*009a*/ 	.short	(.L_25 - .L_24)


	//   ....[0]....
.L_24:
        /*009c*/ 	.word	0x000000c0


	//   ....[1]....
        /*00a0*/ 	.word	0x00000a00


	//----- nvinfo : EIATTR_CBANK_PARAM_SIZE
	.align		4
.L_25:
        /*00a4*/ 	.byte	0x03, 0x19
        /*00a6*/ 	.short	0x0030


	//----- nvinfo : EIATTR_PARAM_CBANK
	.align		4
        /*00a8*/ 	.byte	0x04, 0x0a
        /*00aa*/ 	.short	(.L_27 - .L_26)
	.align		4
.L_26:
        /*00ac*/ 	.word	index@(.nv.constant0._Z9naiveGEMMiiiffPfS_S_)
        /*00b0*/ 	.short	0x0380
        /*00b2*/ 	.short	0x0030


	//----- nvinfo : EIATTR_SW_WAR
	.align		4
.L_27:
        /*00b4*/ 	.byte	0x04, 0x36
        /*00b6*/ 	.short	(.L_29 - .L_28)
.L_28:
        /*00b8*/ 	.word	0x00000008
.L_29:


//--------------------- .nv.callgraph             --------------------------
	.section	.nv.callgraph,"",@"SHT_CUDA_CALLGRAPH"
	.align	4
	.sectionentsize	8
	.align		4
        /*0000*/ 	.word	0x00000000
	.align		4
        /*0004*/ 	.word	0xffffffff
	.align		4
        /*0008*/ 	.word	0x00000000
	.align		4
        /*000c*/ 	.word	0xfffffffe
	.align		4
        /*0010*/ 	.word	0x00000000
	.align		4
        /*0014*/ 	.word	0xfffffffd
	.align		4
        /*0018*/ 	.word	0x00000000
	.align		4
        /*001c*/ 	.word	0xfffffffc


//--------------------- .text._Z9naiveGEMMiiiffPfS_S_ --------------------------
	.section	.text._Z9naiveGEMMiiiffPfS_S_,"ax",@progbits
	.align	128
        .global         _Z9naiveGEMMiiiffPfS_S_
        .type           _Z9naiveGEMMiiiffPfS_S_,@function
        .size           _Z9naiveGEMMiiiffPfS_S_,(.L_x_6 - _Z9naiveGEMMiiiffPfS_S_)
        .other          _Z9naiveGEMMiiiffPfS_S_,@"STO_CUDA_ENTRY STV_DEFAULT"
_Z9naiveGEMMiiiffPfS_S_:
.text._Z9naiveGEMMiiiffPfS_S_:
[----:B------:R-:W-:Y:S01]  /*0000*/  LDC R1, c[0x0][0x37c] ;  /* 0x0000df00ff017b82 */ /* 0x000fe20000000800 */
[----:B------:R-:W0:Y:S07]  /*0010*/  S2R R7, SR_TID.Y ;  /* 0x0000000000077919 */ /* 0x000e2e0000002200 */
[----:B------:R-:W1:Y:S01]  /*0020*/  LDC R16, c[0x0][0x360] ;  /* 0x0000d800ff107b82 */ /* 0x000e620000000800 */
[----:B------:R-:W1:Y:S07]  /*0030*/  S2R R5, SR_TID.X ;  /* 0x0000000000057919 */ /* 0x000e6e0000002100 */
[----:B------:R-:W0:Y:S08]  /*0040*/  S2UR UR5, SR_CTAID.Y ;  /* 0x00000000000579c3 */ /* 0x000e300000002600 */
[----:B------:R-:W0:Y:S08]  /*0050*/  LDC R0, c[0x0][0x364] ;  /* 0x0000d900ff007b82 */ /* 0x000e300000000800 */
[----:B------:R-:W1:Y:S08]  /*0060*/  S2UR UR4, SR_CTAID.X ;  /* 0x00000000000479c3 */ /* 0x000e700000002500 */
[----:B------:R-:W2:Y:S01]  /*0070*/  LDC.64 R2, c[0x0][0x380] ;  /* 0x0000e000ff027b82 */ /* 0x000ea20000000a00 */
[----:B0-----:R-:W-:-:S02]  /*0080*/  IMAD R0, R0, UR5, R7 ;  /* 0x0000000500007c24 */ /* 0x001fc4000f8e0207 */
[----:B-1----:R-:W-:-:S03]  /*0090*/  IMAD R16, R16, UR4, R5 ;  /* 0x0000000410107c24 */ /* 0x002fc6000f8e0205 */
[----:B--2---:R-:W-:-:S04]  /*00a0*/  ISETP.GE.AND P0, PT, R0, R2, PT ;  /* 0x000000020000720c */ /* 0x004fc80003f06270 */
[----:B------:R-:W-:-:S13]  /*00b0*/  ISETP.GE.OR P0, PT, R16, R3, P0 ;  /* 0x000000031000720c */ /* 0x000fda0000706670 */
[----:B------:R-:W-:Y:S05]  /*00c0*/  @P0 EXIT ;  /* 0x000000000000094d */ /* 0x000fea0003800000 */
[----:B------:R-:W0:Y:S01]  /*00d0*/  LDCU UR5, c[0x0][0x388] ;  /* 0x00007100ff0577ac */ /* 0x000e220008000800 */
[----:B------:R-:W-:Y:S01]  /*00e0*/  HFMA2 R24, -RZ, RZ, 0, 0 ;  /* 0x00000000ff187431 */ /* 0x000fe200000001ff */
[----:B------:R-:W1:Y:S01]  /*00f0*/  LDCU.64 UR8, c[0x0][0x358] ;  /* 0x00006b00ff0877ac */ /* 0x000e620008000a00 */
[----:B0-----:R-:W-:-:S09]  /*0100*/  UISETP.GE.AND UP0, UPT, UR5, 0x1, UPT ;  /* 0x000000010500788c */ /* 0x001fd2000bf06270 */
[----:B-1----:R-:W-:Y:S05]  /*0110*/  BRA.U !UP0, `(.L_x_0) ;  /* 0x00000009081c7547 */ /* 0x002fea000b800000 */
[----:B------:R-:W-:Y:S02]  /*0120*/  UISETP.GE.U32.AND UP1, UPT, UR5, 0x8, UPT ;  /* 0x000000080500788c */ /* 0x000fe4000bf26070 */
[----:B------:R-:W-:Y:S01]  /*0130*/  IMAD R17, R0, UR5, RZ ;  /* 0x0000000500117c24 */ /* 0x000fe2000f8e02ff */
[----:B------:R-:W-:Y:S01]  /*0140*/  ULOP3.LUT UR6, UR5, 0x7, URZ, 0xc0, !UPT ;  /* 0x0000000705067892 */ /* 0x000fe2000f8ec0ff */
[----:B------:R-:W-:Y:S01]  /*0150*/  MOV R24, RZ ;  /* 0x000000ff00187202 */ /* 0x000fe20000000f00 */
[----:B------:R-:W-:Y:S02]  /*0160*/  UMOV UR4, URZ ;  /* 0x000000ff00047c82 */ /* 0x000fe40008000000 */
[----:B------:R-:W-:Y:S02]  /*0170*/  UISETP.NE.AND UP0, UPT, UR6, URZ, UPT ;  /* 0x000000ff0600728c */ /* 0x000fe4000bf05270 */
[----:B------:R-:W-:Y:S09]  /*0180*/  BRA.U !UP1, `(.L_x_1) ;  /* 0x0000000109dc7547 */ /* 0x000ff2000b800000 */
[----:B------:R-:W0:Y:S01]  /*0190*/  LDC.64 R4, c[0x0][0x398] ;  /* 0x0000e600ff047b82 */ /* 0x000e220000000a00 */
[----:B------:R-:W-:Y:S01]  /*01a0*/  ULOP3.LUT UR4, UR5, 0x7ffffff8, URZ, 0xc0, !UPT ;  /* 0x7ffffff805047892 */ /* 0x000fe2000f8ec0ff */
[----:B------:R-:W-:Y:S02]  /*01b0*/  MOV R24, RZ ;  /* 0x000000ff00187202 */ /* 0x000fe40000000f00 */
[----:B------:R-:W-:Y:S01]  /*01c0*/  MOV R2, R16 ;  /* 0x0000001000027202 */ /* 0x000fe20000000f00 */
[----:B------:R-:W-:Y:S01]  /*01d0*/  UIADD3 UR7, UPT, UPT, -UR4, URZ, URZ ;  /* 0x000000ff04077290 */ /* 0x000fe2000fffe1ff */
[----:B0-----:R-:W-:-:S03]  /*01e0*/  IMAD.WIDE.U32 R4, R17, 0x4, R4 ;  /* 0x0000000411047825 */ /* 0x001fc600078e0004 */
[----:B------:R-:W-:-:S04]  /*01f0*/  IADD3 R4, P0, PT, R4, 0x10, RZ ;  /* 0x0000001004047810 */ /* 0x000fc80007f1e0ff */
[----:B------:R-:W-:-:S09]  /*0200*/  IADD3.X R5, PT, PT, RZ, R5, RZ, P0, !PT ;  /* 0x00000005ff057210 */ /* 0x000fd200007fe4ff */
.L_x_2:
[----:B------:R-:W0:Y:S01]  /*0210*/  LDC.64 R12, c[0x0][0x3a0] ;  /* 0x0000e800ff0c7b82 */ /* 0x000e220000000a00 */
[----:B------:R-:W2:Y:S04]  /*0220*/  LDG.E R18, desc[UR8][R4.64+-0x10] ;  /* 0xfffff00804127981 */ /* 0x000ea8000c1e1900 */
[----:B------:R-:W3:Y:S04]  /*0230*/  LDG.E R23, desc[UR8][R4.64+-0xc] ;  /* 0xfffff40804177981 */ /* 0x000ee8000c1e1900 */
[----:B------:R-:W4:Y:S04]  /*0240*/  LDG.E R21, desc[UR8][R4.64+-0x8] ;  /* 0xfffff80804157981 */ /* 0x000f28000c1e1900 */
[----:B------:R-:W5:Y:S04]  /*0250*/  LDG.E R25, desc[UR8][R4.64+-0x4] ;  /* 0xfffffc0804197981 */ /* 0x000f68000c1e1900 */
[----:B------:R-:W5:Y:S01]  /*0260*/  LDG.E R27, desc[UR8][R4.64] ;  /* 0x00000008041b7981 */ /* 0x000f62000c1e1900 */
[----:B0-----:R-:W-:-:S05]  /*0270*/  IMAD.WIDE R12, R2, 0x4, R12 ;  /* 0x00000004020c7825 */ /* 0x001fca00078e020c */
[----:B------:R0:W2:Y:S01]  /*0280*/  LDG.E R19, desc[UR8][R12.64] ;  /* 0x000000080c137981 */ /* 0x0000a2000c1e1900 */
[----:B------:R-:W-:-:S05]  /*0290*/  IMAD.WIDE R14, R3, 0x4, R12 ;  /* 0x00000004030e7825 */ /* 0x000fca00078e020c */
[----:B------:R1:W3:Y:S01]  /*02a0*/  LDG.E R22, desc[UR8][R14.64] ;  /* 0x000000080e167981 */ /* 0x0002e2000c1e1900 */
[----:B------:R-:W-:-:S05]  /*02b0*/  IMAD.WIDE R28, R3, 0x4, R14 ;  /* 0x00000004031c7825 */ /* 0x000fca00078e020e */
[----:B------:R-:W4:Y:S01]  /*02c0*/  LDG.E R20, desc[UR8][R28.64] ;  /* 0x000000081c147981 */ /* 0x000f22000c1e1900 */
[----:B------:R-:W-:-:S04]  /*02d0*/  IMAD.WIDE R8, R3, 0x4, R28 ;  /* 0x0000000403087825 */ /* 0x000fc800078e021c */
[C---:B------:R-:W-:Y:S02]  /*02e0*/  IMAD.WIDE R6, R3.reuse, 0x4, R8 ;  /* 0x0000000403067825 */ /* 0x040fe400078e0208 */
[----:B------:R-:W5:Y:S02]  /*02f0*/  LDG.E R8, desc[UR8][R8.64] ;  /* 0x0000000808087981 */ /* 0x000f64000c1e1900 */
[C---:B------:R-:W-:Y:S02]  /*0300*/  IMAD.WIDE R10, R3.reuse, 0x4, R6 ;  /* 0x00000004030a7825 */ /* 0x040fe400078e0206 */
[----:B------:R-:W5:Y:S04]  /*0310*/  LDG.E R29, desc[UR8][R4.64+0x8] ;  /* 0x00000808041d7981 */ /* 0x000f68000c1e1900 */
[----:B------:R-:W5:Y:S01]  /*0320*/  LDG.E R6, desc[UR8][R6.64] ;  /* 0x0000000806067981 */ /* 0x000f62000c1e1900 */
[----:B0-----:R-:W-:-:S03]  /*0330*/  IMAD.WIDE R12, R3, 0x4, R10 ;  /* 0x00000004030c7825 */ /* 0x001fc600078e020a */
[----:B------:R-:W5:Y:S01]  /*0340*/  LDG.E R26, desc[UR8][R10.64] ;  /* 0x000000080a1a7981 */ /* 0x000f62000c1e1900 */
[----:B-1----:R-:W-:-:S03]  /*0350*/  IMAD.WIDE R14, R3, 0x4, R12 ;  /* 0x00000004030e7825 */ /* 0x002fc600078e020c */
[----:B------:R-:W5:Y:S04]  /*0360*/  LDG.E R28, desc[UR8][R12.64] ;  /* 0x000000080c1c7981 */ /* 0x000f68000c1e1900 */
[----:B------:R-:W5:Y:S04]  /*0370*/  LDG.E R7, desc[UR8][R4.64+0x4] ;  /* 0x0000040804077981 */ /* 0x000f68000c1e1900 */
[----:B------:R-:W5:Y:S04]  /*0380*/  LDG.E R14, desc[UR8][R14.64] ;  /* 0x000000080e0e7981 */ /* 0x000f68000c1e1900 */
[----:B------:R0:W5:Y:S01]  /*0390*/  LDG.E R9, desc[UR8][R4.64+0xc] ;  /* 0x00000c0804097981 */ /* 0x000162000c1e1900 */
[----:B------:R-:W-:-:S04]  /*03a0*/  UIADD3 UR7, UPT, UPT, UR7, 0x8, URZ ;  /* 0x0000000807077890 */ /* 0x000fc8000fffe0ff */
[----:B------:R-:W-:Y:S01]  /*03b0*/  UISETP.NE.AND UP1, UPT, UR7, URZ, UPT ;  /* 0x000000ff0700728c */ /* 0x000fe2000bf25270 */
[----:B------:R-:W-:Y:S02]  /*03c0*/  LEA R2, R3, R2, 0x3 ;  /* 0x0000000203027211 */ /* 0x000fe400078e18ff */
[----:B0-----:R-:W-:-:S04]  /*03d0*/  IADD3 R4, P0, PT, R4, 0x20, RZ ;  /* 0x0000002004047810 */ /* 0x001fc80007f1e0ff */
[----:B------:R-:W-:Y:S01]  /*03e0*/  IADD3.X R5, PT, PT, RZ, R5, RZ, P0, !PT ;  /* 0x00000005ff057210 */ /* 0x000fe200007fe4ff */
[----:B--2---:R-:W-:-:S04]  /*03f0*/  FADD R19, R18, R19 ;  /* 0x0000001312137221 */ /* 0x004fc80000000000 */
[----:B------:R-:W-:Y:S01]  /*0400*/  FADD R19, R19, R24 ;  /* 0x0000001813137221 */ /* 0x000fe20000000000 */
[----:B---3--:R-:W-:-:S04]  /*0410*/  FADD R22, R23, R22 ;  /* 0x0000001617167221 */ /* 0x008fc80000000000 */
[----:B------:R-:W-:Y:S01]  /*0420*/  FADD R19, R19, R22 ;  /* 0x0000001613137221 */ /* 0x000fe20000000000 */
[----:B----4-:R-:W-:-:S04]  /*0430*/  FADD R20, R21, R20 ;  /* 0x0000001415147221 */ /* 0x010fc80000000000 */
[----:B------:R-:W-:Y:S01]  /*0440*/  FADD R19, R19, R20 ;  /* 0x0000001413137221 */ /* 0x000fe20000000000 */
[----:B-----5:R-:W-:-:S04]  /*0450*/  FADD R8, R25, R8 ;  /* 0x0000000819087221 */ /* 0x020fc80000000000 */
[----:B------:R-:W-:Y:S01]  /*0460*/  FADD R8, R19, R8 ;  /* 0x0000000813087221 */ /* 0x000fe20000000000 */
[----:B------:R-:W-:-:S04]  /*0470*/  FADD R27, R27, R6 ;  /* 0x000000061b1b7221 */ /* 0x000fc80000000000 */
[----:B------:R-:W-:Y:S01]  /*0480*/  FADD R8, R8, R27 ;  /* 0x0000001b08087221 */ /* 0x000fe20000000000 */
[----:B------:R-:W-:Y:S01]  /*0490*/  FADD R28, R29, R28 ;  /* 0x0000001c1d1c7221 */ /* 0x000fe20000000000 */
[----:B------:R-:W-:-:S04]  /*04a0*/  FADD R7, R7, R26 ;  /* 0x0000001a07077221 */ /* 0x000fc80000000000 */
[----:B------:R-:W-:-:S04]  /*04b0*/  FADD R7, R8, R7 ;  /* 0x0000000708077221 */ /* 0x000fc80000000000 */
[----:B------:R-:W-:Y:S01]  /*04c0*/  FADD R7, R7, R28 ;  /* 0x0000001c07077221 */ /* 0x000fe20000000000 */
[----:B------:R-:W-:-:S04]  /*04d0*/  FADD R14, R9, R14 ;  /* 0x0000000e090e7221 */ /* 0x000fc80000000000 */
[----:B------:R-:W-:Y:S01]  /*04e0*/  FADD R24, R7, R14 ;  /* 0x0000000e07187221 */ /* 0x000fe20000000000 */
[----:B------:R-:W-:Y:S06]  /*04f0*/  BRA.U UP1, `(.L_x_2) ;  /* 0xfffffffd01447547 */ /* 0x000fec000b83ffff */
.L_x_1:
[----:B------:R-:W-:Y:S05]  /*0500*/  BRA.U !UP0, `(.L_x_0) ;  /* 0x0000000508207547 */ /* 0x000fea000b800000 */
[----:B------:R-:W-:Y:S02]  /*0510*/  UISETP.GE.U32.AND UP0, UPT, UR6, 0x4, UPT ;  /* 0x000000040600788c */ /* 0x000fe4000bf06070 */
[----:B------:R-:W-:-:S04]  /*0520*/  ULOP3.LUT UR7, UR5, 0x3, URZ, 0xc0, !UPT ;  /* 0x0000000305077892 */ /* 0x000fc8000f8ec0ff */
[----:B------:R-:W-:-:S03]  /*0530*/  UISETP.NE.AND UP1, UPT, UR7, URZ, UPT ;  /* 0x000000ff0700728c */ /* 0x000fc6000bf25270 */
[----:B------:R-:W-:Y:S08]  /*0540*/  BRA.U !UP0, `(.L_x_3) ;  /* 0x00000001087c7547 */ /* 0x000ff0000b800000 */
[----:B------:R-:W0:Y:S01]  /*0550*/  LDC.64 R10, c[0x0][0x3a0] ;  /* 0x0000e800ff0a7b82 */ /* 0x000e220000000a00 */
[----:B------:R-:W1:Y:S01]  /*0560*/  LDCU.64 UR10, c[0x0][0x398] ;  /* 0x00007300ff0a77ac */ /* 0x000e620008000a00 */
[----:B------:R-:W-:Y:S01]  /*0570*/  IMAD R7, R3, UR4, R16 ;  /* 0x0000000403077c24 */ /* 0x000fe2000f8e0210 */
[C---:B------:R-:W-:Y:S02]  /*0580*/  IADD3 R5, PT, PT, R17.reuse, UR4, RZ ;  /* 0x0000000411057c10 */ /* 0x040fe4000fffe0ff */
[----:B------:R-:W-:-:S03]  /*0590*/  IADD3 R2, P0, PT, R17, UR4, RZ ;  /* 0x0000000411027c10 */ /* 0x000fc6000ff1e0ff */
[----:B------:R-:W2:Y:S01]  /*05a0*/  LDC.64 R8, c[0x0][0x398] ;  /* 0x0000e600ff087b82 */ /* 0x000ea20000000a00 */
[----:B0-----:R-:W-:-:S04]  /*05b0*/  IMAD.WIDE R10, R7, 0x4, R10 ;  /* 0x00000004070a7825 */ /* 0x001fc800078e020a */
[----:B------:R-:W-:Y:S02]  /*05c0*/  IMAD.WIDE R12, R3, 0x4, R10 ;  /* 0x00000004030c7825 */ /* 0x000fe400078e020a */
[----:B------:R-:W3:Y:S02]  /*05d0*/  LDG.E R11, desc[UR8][R10.64] ;  /* 0x000000080a0b7981 */ /* 0x000ee4000c1e1900 */
[----:B--2---:R-:W-:Y:S01]  /*05e0*/  IMAD.WIDE.U32 R8, R5, 0x4, R8 ;  /* 0x0000000405087825 */ /* 0x004fe200078e0008 */
[----:B------:R-:W-:Y:S02]  /*05f0*/  IADD3.X R5, PT, PT, RZ, RZ, RZ, P0, !PT ;  /* 0x000000ffff057210 */ /* 0x000fe400007fe4ff */
[C---:B-1----:R-:W-:Y:S01]  /*0600*/  LEA R4, P0, R2.reuse, UR10, 0x2 ;  /* 0x0000000a02047c11 */ /* 0x042fe2000f8010ff */
[----:B------:R-:W-:Y:S02]  /*0610*/  IMAD.WIDE R14, R3, 0x4, R12 ;  /* 0x00000004030e7825 */ /* 0x000fe400078e020c */
[----:B------:R-:W3:Y:S01]  /*0620*/  LDG.E R8, desc[UR8][R8.64] ;  /* 0x0000000808087981 */ /* 0x000ee2000c1e1900 */
[----:B------:R-:W-:-:S03]  /*0630*/  LEA.HI.X R5, R2, UR11, R5, 0x2, P0 ;  /* 0x0000000b02057c11 */ /* 0x000fc600080f1405 */
[----:B------:R-:W2:Y:S01]  /*0640*/  LDG.E R13, desc[UR8][R12.64] ;  /* 0x000000080c0d7981 */ /* 0x000ea2000c1e1900 */
[----:B------:R-:W-:-:S03]  /*0650*/  IMAD.WIDE R6, R3, 0x4, R14 ;  /* 0x0000000403067825 */ /* 0x000fc600078e020e */
[----:B------:R-:W2:Y:S04]  /*0660*/  LDG.E R2, desc[UR8][R4.64+0x4] ;  /* 0x0000040804027981 */ /* 0x000ea8000c1e1900 */
[----:B------:R-:W4:Y:S04]  /*0670*/  LDG.E R15, desc[UR8][R14.64] ;  /* 0x000000080e0f7981 */ /* 0x000f28000c1e1900 */
[----:B------:R-:W4:Y:S04]  /*0680*/  LDG.E R18, desc[UR8][R4.64+0x8] ;  /* 0x0000080804127981 */ /* 0x000f28000c1e1900 */
[----:B------:R-:W5:Y:S04]  /*0690*/  LDG.E R20, desc[UR8][R4.64+0xc] ;  /* 0x00000c0804147981 */ /* 0x000f68000c1e1900 */
[----:B------:R-:W5:Y:S01]  /*06a0*/  LDG.E R7, desc[UR8][R6.64] ;  /* 0x0000000806077981 */ /* 0x000f62000c1e1900 */
[----:B------:R-:W-:Y:S01]  /*06b0*/  UIADD3 UR4, UPT, UPT, UR4, 0x4, URZ ;  /* 0x0000000404047890 */ /* 0x000fe2000fffe0ff */
[----:B---3--:R-:W-:-:S04]  /*06c0*/  FADD R19, R8, R11 ;  /* 0x0000000b08137221 */ /* 0x008fc80000000000 */
[----:B------:R-:W-:Y:S01]  /*06d0*/  FADD R19, R24, R19 ;  /* 0x0000001318137221 */ /* 0x000fe20000000000 */
[----:B--2---:R-:W-:-:S04]  /*06e0*/  FADD R2, R2, R13 ;  /* 0x0000000d02027221 */ /* 0x004fc80000000000 */
[----:B------:R-:W-:Y:S01]  /*06f0*/  FADD R2, R19, R2 ;  /* 0x0000000213027221 */ /* 0x000fe20000000000 */
[----:B----4-:R-:W-:-:S04]  /*0700*/  FADD R9, R18, R15 ;  /* 0x0000000f12097221 */ /* 0x010fc80000000000 */
[----:B------:R-:W-:Y:S01]  /*0710*/  FADD R2, R2, R9 ;  /* 0x0000000902027221 */ /* 0x000fe20000000000 */
[----:B-----5:R-:W-:-:S04]  /*0720*/  FADD R11, R20, R7 ;  /* 0x00000007140b7221 */ /* 0x020fc80000000000 */
[----:B------:R-:W-:-:S07]  /*0730*/  FADD R24, R2, R11 ;  /* 0x0000000b02187221 */ /* 0x000fce0000000000 */
.L_x_3:
[----:B------:R-:W-:Y:S05]  /*0740*/  BRA.U !UP1, `(.L_x_0) ;  /* 0x0000000109907547 */ /* 0x000fea000b800000 */
[----:B------:R-:W-:Y:S02]  /*0750*/  UISETP.NE.AND UP0, UPT, UR7, 0x1, UPT ;  /* 0x000000010700788c */ /* 0x000fe4000bf05270 */
[----:B------:R-:W-:-:S04]  /*0760*/  ULOP3.LUT UR5, UR5, 0x1, URZ, 0xc0, !UPT ;  /* 0x0000000105057892 */ /* 0x000fc8000f8ec0ff */
[----:B------:R-:W-:-:S03]  /*0770*/  UISETP.NE.U32.AND UP1, UPT, UR5, 0x1, UPT ;  /* 0x000000010500788c */ /* 0x000fc6000bf25070 */
[----:B------:R-:W-:Y:S08]  /*0780*/  BRA.U !UP0, `(.L_x_4) ;  /* 0x0000000108547547 */ /* 0x000ff0000b800000 */
[----:B------:R-:W0:Y:S01]  /*0790*/  LDC.64 R8, c[0x0][0x3a0] ;  /* 0x0000e800ff087b82 */ /* 0x000e220000000a00 */
[----:B------:R-:W1:Y:S01]  /*07a0*/  LDCU.64 UR6, c[0x0][0x398] ;  /* 0x00007300ff0677ac */ /* 0x000e620008000a00 */
[----:B------:R-:W-:Y:S01]  /*07b0*/  IADD3 R7, PT, PT, R17, UR4, RZ ;  /* 0x0000000411077c10 */ /* 0x000fe2000fffe0ff */
[----:B------:R-:W-:Y:S01]  /*07c0*/  IMAD R11, R3, UR4, R16 ;  /* 0x00000004030b7c24 */ /* 0x000fe2000f8e0210 */
[----:B------:R-:W-:-:S04]  /*07d0*/  IADD3 R2, P0, PT, R17, UR4, RZ ;  /* 0x0000000411027c10 */ /* 0x000fc8000ff1e0ff */
[----:B------:R-:W2:Y:S01]  /*07e0*/  LDC.64 R4, c[0x0][0x398] ;  /* 0x0000e600ff047b82 */ /* 0x000ea20000000a00 */
[----:B0-----:R-:W-:-:S05]  /*07f0*/  IMAD.WIDE R8, R11, 0x4, R8 ;  /* 0x000000040b087825 */ /* 0x001fca00078e0208 */
[----:B------:R-:W3:Y:S01]  /*0800*/  LDG.E R13, desc[UR8][R8.64] ;  /* 0x00000008080d7981 */ /* 0x000ee2000c1e1900 */
[----:B--2---:R-:W-:Y:S01]  /*0810*/  IMAD.WIDE.U32 R6, R7, 0x4, R4 ;  /* 0x0000000407067825 */ /* 0x004fe200078e0004 */
[----:B------:R-:W-:Y:S02]  /*0820*/  IADD3.X R5, PT, PT, RZ, RZ, RZ, P0, !PT ;  /* 0x000000ffff057210 */ /* 0x000fe400007fe4ff */
[C---:B-1----:R-:W-:Y:S01]  /*0830*/  LEA R4, P0, R2.reuse, UR6, 0x2 ;  /* 0x0000000602047c11 */ /* 0x042fe2000f8010ff */
[----:B------:R-:W-:Y:S02]  /*0840*/  IMAD.WIDE R10, R3, 0x4, R8 ;  /* 0x00000004030a7825 */ /* 0x000fe400078e0208 */
[----:B------:R-:W3:Y:S01]  /*0850*/  LDG.E R6, desc[UR8][R6.64] ;  /* 0x0000000806067981 */ /* 0x000ee2000c1e1900 */
[----:B------:R-:W-:-:S03]  /*0860*/  LEA.HI.X R5, R2, UR7, R5, 0x2, P0 ;  /* 0x0000000702057c11 */ /* 0x000fc600080f1405 */
[----:B------:R-:W2:Y:S04]  /*0870*/  LDG.E R11, desc[UR8][R10.64] ;  /* 0x000000080a0b7981 */ /* 0x000ea8000c1e1900 */
[----:B------:R-:W2:Y:S01]  /*0880*/  LDG.E R4, desc[UR8][R4.64+0x4] ;  /* 0x0000040804047981 */ /* 0x000ea2000c1e1900 */
[----:B------:R-:W-:Y:S01]  /*0890*/  UIADD3 UR4, UPT, UPT, UR4, 0x2, URZ ;  /* 0x0000000204047890 */ /* 0x000fe2000fffe0ff */
[----:B---3--:R-:W-:-:S04]  /*08a0*/  FADD R13, R6, R13 ;  /* 0x0000000d060d7221 */ /* 0x008fc80000000000 */
[----:B------:R-:W-:Y:S01]  /*08b0*/  FADD R13, R24, R13 ;  /* 0x0000000d180d7221 */ /* 0x000fe20000000000 */
[----:B--2---:R-:W-:-:S04]  /*08c0*/  FADD R24, R4, R11 ;  /* 0x0000000b04187221 */ /* 0x004fc80000000000 */
[----:B------:R-:W-:-:S07]  /*08d0*/  FADD R24, R13, R24 ;  /* 0x000000180d187221 */ /* 0x000fce0000000000 */
.L_x_4:
[----:B------:R-:W-:Y:S05]  /*08e0*/  BRA.U UP1, `(.L_x_0) ;  /* 0x0000000101287547 */ /* 0x000fea000b800000 */
[----:B------:R-:W0:Y:S01]  /*08f0*/  LDC.64 R4, c[0x0][0x398] ;  /* 0x0000e600ff047b82 */ /* 0x000e220000000a00 */
[----:B------:R-:W-:Y:S01]  /*0900*/  IADD3 R17, PT, PT, R17, UR4, RZ ;  /* 0x0000000411117c10 */ /* 0x000fe2000fffe0ff */
[----:B------:R-:W-:-:S06]  /*0910*/  IMAD R9, R3, UR4, R16 ;  /* 0x0000000403097c24 */ /* 0x000fcc000f8e0210 */
[----:B------:R-:W1:Y:S01]  /*0920*/  LDC.64 R6, c[0x0][0x3a0] ;  /* 0x0000e800ff067b82 */ /* 0x000e620000000a00 */
[----:B0-----:R-:W-:-:S06]  /*0930*/  IMAD.WIDE.U32 R4, R17, 0x4, R4 ;  /* 0x0000000411047825 */ /* 0x001fcc00078e0004 */
[----:B------:R-:W2:Y:S01]  /*0940*/  LDG.E R4, desc[UR8][R4.64] ;  /* 0x0000000804047981 */ /* 0x000ea2000c1e1900 */
[----:B-1----:R-:W-:-:S06]  /*0950*/  IMAD.WIDE R6, R9, 0x4, R6 ;  /* 0x0000000409067825 */ /* 0x002fcc00078e0206 */
[----:B------:R-:W2:Y:S02]  /*0960*/  LDG.E R7, desc[UR8][R6.64] ;  /* 0x0000000806077981 */ /* 0x000ea4000c1e1900 */
[----:B--2---:R-:W-:-:S04]  /*0970*/  FADD R9, R4, R7 ;  /* 0x0000000704097221 */ /* 0x004fc80000000000 */
[----:B------:R-:W-:-:S07]  /*0980*/  FADD R24, R24, R9 ;  /* 0x0000000918187221 */ /* 0x000fce0000000000 */
.L_x_0:
[----:B------:R-:W0:Y:S01]  /*0990*/  LDC.64 R4, c[0x0][0x3a8] ;  /* 0x0000ea00ff047b82 */ /* 0x000e220000000a00 */
[----:B------:R-:W-:Y:S01]  /*09a0*/  IMAD R3, R0, R3, R16 ;  /* 0x0000000300037224 */ /* 0x000fe200078e0210 */
[----:B------:R-:W1:Y:S03]  /*09b0*/  LDCU UR4, c[0x0][0x38c] ;  /* 0x00007180ff0477ac */ /* 0x000e660008000800 */
[----:B0-----:R-:W-:-:S05]  /*09c0*/  IMAD.WIDE R2, R3, 0x4, R4 ;  /* 0x0000000403027825 */ /* 0x001fca00078e0204 */
[----:B------:R-:W1:Y:S02]  /*09d0*/  LDG.E R5, desc[UR8][R2.64] ;  /* 0x0000000802057981 */ /* 0x000e64000c1e1900 */
[----:B-1----:R-:W-:-:S05]  /*09e0*/  FFMA R5, R24, UR4, R5 ;  /* 0x0000000418057c23 */ /* 0x002fca0008000005 */
[----:B------:R-:W-:Y:S01]  /*09f0*/  STG.E desc[UR8][R2.64], R5 ;  /* 0x0000000502007986 */ /* 0x000fe2000c101908 */
[----:B------:R-:W-:Y:S05]  /*0a00*/  EXIT ;  /* 0x000000000000794d */ /* 0x000fea0003800000 */
.L_x_5:
[----:B------:R-:W-:-:S00]  /*0a10*/  BRA `(.L_x_5) ;  /* 0xfffffffc00fc7947 */ /* 0x000fc0000383ffff */
[----:B------:R-:W-:-:S00]  /*0a20*/  NOP ;  /* 0x0000000000007918 */ /* 0x000fc00000000000 */
        /* <DEDUP_REMOVED lines=13> */
.L_x_6:


//--------------------- .nv.shared.reserved.0     --------------------------
	.section	.nv.shared.reserved.0,"aw",@nobits
	.weak		__nv_reservedSMEM_offset_0_alias
	.size		__nv_reservedSMEM_offset_0_alias, 0, 64
	.other		__nv_reservedSMEM_offset_0_alias,@"STO_CUDA_RESERVED_SHARED STV_DEFAULT"
__nv_reservedSMEM_offset_0_alias:
	.zero		0
	.zero		64


//--------------------- .nv.constant0._Z9naiveGEMMiiiffPfS_S_ --------------------------
	.section	.nv.constant0._Z9naiveGEMMiiiffPfS_S_,"a",@progbits
	.sectionflags	@""
	.align	4
.nv.constant0._Z9naiveGEMMiiiffPfS_S_:
	.zero		944


//--------------------- SYMBOLS --------------------------

	.type		.nv.reservedSmem.offset0,@object
	.size		.nv.reservedSmem.offset0,0x4
